	.headerflags	@"EF_CUDA_TEXMODE_UNIFIED EF_CUDA_64BIT_ADDRESS EF_CUDA_ACCELERATORS EF_CUDA_SM90 EF_CUDA_VIRTUAL_SM(EF_CUDA_SM90)"
	.elftype	@"ET_EXEC"


//--------------------- .nv.info                  --------------------------
	.section	.nv.info,"",@"SHT_CUDA_INFO"
	.align	4


	//----- nvinfo : EIATTR_REGCOUNT
	.align		4
        /*0000*/ 	.byte	0x04, 0x2f
        /*0002*/ 	.short	(.L_3 - .L_2)
	.align		4
.L_2:
        /*0004*/ 	.word	index@(triton_poi_fused__native_batch_norm_legit_no_training_hardtanh_8)
        /*0008*/ 	.word	0x00000012


	//----- nvinfo : EIATTR_MIN_STACK_SIZE
	.align		4
.L_3:
        /*000c*/ 	.byte	0x04, 0x12
        /*000e*/ 	.short	(.L_5 - .L_4)
	.align		4
.L_4:
        /*0010*/ 	.word	index@(triton_poi_fused__native_batch_norm_legit_no_training_hardtanh_8)
        /*0014*/ 	.word	0x00000000


	//----- nvinfo : EIATTR_FRAME_SIZE
	.align		4
.L_5:
        /*0018*/ 	.byte	0x04, 0x11
        /*001a*/ 	.short	(.L_7 - .L_6)
	.align		4
.L_6:
        /*001c*/ 	.word	index@(triton_poi_fused__native_batch_norm_legit_no_training_hardtanh_8)
        /*0020*/ 	.word	0x00000000


	//----- nvinfo : EIATTR_MIN_STACK_SIZE
	.align		4
.L_7:
        /*0024*/ 	.byte	0x04, 0x12
        /*0026*/ 	.short	(.L_9 - .L_8)
	.align		4
.L_8:
        /*0028*/ 	.word	index@(triton_poi_fused__native_batch_norm_legit_no_training_hardtanh_8)
        /*002c*/ 	.word	0x00000000
.L_9:


//--------------------- .nv.info.triton_poi_fused__native_batch_norm_legit_no_training_hardtanh_8 --------------------------
	.section	.nv.info.triton_poi_fused__native_batch_norm_legit_no_training_hardtanh_8,"",@"SHT_CUDA_INFO"
	.sectionflags	@""
	.align	4


	//----- nvinfo : EIATTR_CUDA_API_VERSION
	.align		4
        /*0000*/ 	.byte	0x04, 0x37
        /*0002*/ 	.short	(.L_11 - .L_10)
.L_10:
        /*0004*/ 	.word	0x0000007c


	//----- nvinfo : EIATTR_KPARAM_INFO
	.align		4
.L_11:
        /*0008*/ 	.byte	0x04, 0x17
        /*000a*/ 	.short	(.L_13 - .L_12)
.L_12:
        /*000c*/ 	.word	0x00000000
        /*0010*/ 	.short	0x0006
        /*0012*/ 	.short	0x0030
        /*0014*/ 	.byte	0x00, 0xf0, 0x11, 0x00


	//----- nvinfo : EIATTR_KPARAM_INFO
	.align		4
.L_13:
        /*0018*/ 	.byte	0x04, 0x17
        /*001a*/ 	.short	(.L_15 - .L_14)
.L_14:
        /*001c*/ 	.word	0x00000000
        /*0020*/ 	.short	0x0005
        /*0022*/ 	.short	0x0028
        /*0024*/ 	.byte	0x00, 0xf4, 0x21, 0x00


	//----- nvinfo : EIATTR_KPARAM_INFO
	.align		4
.L_15:
        /*0028*/ 	.byte	0x04, 0x17
        /*002a*/ 	.short	(.L_17 - .L_16)
.L_16:
        /*002c*/ 	.word	0x00000000
        /*0030*/ 	.short	0x0004
        /*0032*/ 	.short	0x0020
        /*0034*/ 	.byte	0x00, 0xf4, 0x21, 0x00


	//----- nvinfo : EIATTR_KPARAM_INFO
	.align		4
.L_17:
        /*0038*/ 	.byte	0x04, 0x17
        /*003a*/ 	.short	(.L_19 - .L_18)
.L_18:
        /*003c*/ 	.word	0x00000000
        /*0040*/ 	.short	0x0003
        /*0042*/ 	.short	0x0018
        /*0044*/ 	.byte	0x00, 0xf4, 0x21, 0x00


	//----- nvinfo : EIATTR_KPARAM_INFO
	.align		4
.L_19:
        /*0048*/ 	.byte	0x04, 0x17
        /*004a*/ 	.short	(.L_21 - .L_20)
.L_20:
        /*004c*/ 	.word	0x00000000
        /*0050*/ 	.short	0x0002
        /*0052*/ 	.short	0x0010
        /*0054*/ 	.byte	0x00, 0xf4, 0x21, 0x00


	//----- nvinfo : EIATTR_KPARAM_INFO
	.align		4
.L_21:
        /*0058*/ 	.byte	0x04, 0x17
        /*005a*/ 	.short	(.L_23 - .L_22)
.L_22:
        /*005c*/ 	.word	0x00000000
        /*0060*/ 	.short	0x0001
        /*0062*/ 	.short	0x0008
        /*0064*/ 	.byte	0x00, 0xf4, 0x21, 0x00


	//----- nvinfo : EIATTR_KPARAM_INFO
	.align		4
.L_23:
        /*0068*/ 	.byte	0x04, 0x17
        /*006a*/ 	.short	(.L_25 - .L_24)
.L_24:
        /*006c*/ 	.word	0x00000000
        /*0070*/ 	.short	0x0000
        /*0072*/ 	.short	0x0000
        /*0074*/ 	.byte	0x00, 0xf4, 0x21, 0x00


	//----- nvinfo : EIATTR_SPARSE_MMA_MASK
	.align		4
.L_25:
        /*0078*/ 	.byte	0x03, 0x50
        /*007a*/ 	.short	0x0000


	//----- nvinfo : EIATTR_MAXREG_COUNT
	.align		4
        /*007c*/ 	.byte	0x03, 0x1b
        /*007e*/ 	.short	0x00ff


	//----- nvinfo : EIATTR_EXIT_INSTR_OFFSETS
	.align		4
        /*0080*/ 	.byte	0x04, 0x1c
        /*0082*/ 	.short	(.L_27 - .L_26)


	//   ....[0]....
.L_26:
        /*0084*/ 	.word	0x00000320


	//   ....[1]....
        /*0088*/ 	.word	0x00000340


	//----- nvinfo : EIATTR_REQNTID
	.align		4
.L_27:
        /*008c*/ 	.byte	0x04, 0x10
        /*008e*/ 	.short	(.L_29 - .L_28)
.L_28:
        /*0090*/ 	.word	0x00000080
        /*0094*/ 	.word	0x00000001
        /*0098*/ 	.word	0x00000001


	//----- nvinfo : EIATTR_CBANK_PARAM_SIZE
	.align		4
.L_29:
        /*009c*/ 	.byte	0x03, 0x19
        /*009e*/ 	.short	0x0034


	//----- nvinfo : EIATTR_PARAM_CBANK
	.align		4
        /*00a0*/ 	.byte	0x04, 0x0a
        /*00a2*/ 	.short	(.L_31 - .L_30)
	.align		4
.L_30:
        /*00a4*/ 	.word	index@(.nv.constant0.triton_poi_fused__native_batch_norm_legit_no_training_hardtanh_8)
        /*00a8*/ 	.short	0x0210
        /*00aa*/ 	.short	0x0034


	//----- nvinfo : EIATTR_SW_WAR
	.align		4
.L_31:
        /*00ac*/ 	.byte	0x04, 0x36
        /*00ae*/ 	.short	(.L_33 - .L_32)
.L_32:
        /*00b0*/ 	.word	0x00000008
.L_33:


//--------------------- .nv.callgraph             --------------------------
	.section	.nv.callgraph,"",@"SHT_CUDA_CALLGRAPH"
	.align	4
	.sectionentsize	8
	.align		4
        /*0000*/ 	.word	0x00000000
	.align		4
        /*0004*/ 	.word	0xffffffff
	.align		4
        /*0008*/ 	.word	0x00000000
	.align		4
        /*000c*/ 	.word	0xfffffffe
	.align		4
        /*0010*/ 	.word	0x00000000
	.align		4
        /*0014*/ 	.word	0xfffffffd
	.align		4
        /*0018*/ 	.word	0x00000000
	.align		4
        /*001c*/ 	.word	0xfffffffc


//--------------------- .nv.constant4             --------------------------
	.section	.nv.constant4,"a",@progbits
	.align	8
	.align		8
.nv.constant4:
        /*0000*/ 	.dword	_$_str
	.align		8
        /*0008*/ 	.dword	_$_str_$_2


//--------------------- .text.triton_poi_fused__native_batch_norm_legit_no_training_hardtanh_8 --------------------------
	.section	.text.triton_poi_fused__native_batch_norm_legit_no_training_hardtanh_8,"ax",@progbits
	.align	128
        .global         triton_poi_fused__native_batch_norm_legit_no_training_hardtanh_8
        .type           triton_poi_fused__native_batch_norm_legit_no_training_hardtanh_8,@function
        .size           triton_poi_fused__native_batch_norm_legit_no_training_hardtanh_8,(.L_x_1 - triton_poi_fused__native_batch_norm_legit_no_training_hardtanh_8)
        .other          triton_poi_fused__native_batch_norm_legit_no_training_hardtanh_8,@"STO_CUDA_ENTRY STV_DEFAULT"
triton_poi_fused__native_batch_norm_legit_no_training_hardtanh_8:
.text.triton_poi_fused__native_batch_norm_legit_no_training_hardtanh_8:
[----:B------:R-:W0:Y:S01]  /*0000*/  LDC R1, c[0x0][0x28] ;  /* 0x00000a00ff017b82 */ /* 0x000e220000000800 */
[----:B------:R-:W1:Y:S07]  /*0010*/  S2R R0, SR_TID.X ;  /* 0x0000000000007919 */ /* 0x000e6e0000002100 */
[----:B------:R-:W2:Y:S01]  /*0020*/  LDC.64 R6, c[0x0][0x220] ;  /* 0x00008800ff067b82 */ /* 0x000ea20000000a00 */
[----:B------:R-:W-:Y:S01]  /*0030*/  CS2R R14, SRZ ;  /* 0x00000000000e7805 */ /* 0x000fe2000001ff00 */
[----:B------:R-:W-:Y:S01]  /*0040*/  ULDC.64 UR4, c[0x0][0x208] ;  /* 0x0000820000047ab9 */ /* 0x000fe20000000a00 */
[----:B------:R-:W3:Y:S05]  /*0050*/  S2R R3, SR_CTAID.X ;  /* 0x0000000000037919 */ /* 0x000eea0000002500 */
[----:B------:R-:W4:Y:S08]  /*0060*/  LDC.64 R4, c[0x0][0x218] ;  /* 0x00008600ff047b82 */ /* 0x000f300000000a00 */
[----:B------:R-:W5:Y:S08]  /*0070*/  LDC.64 R8, c[0x0][0x228] ;  /* 0x00008a00ff087b82 */ /* 0x000f700000000a00 */
[----:B------:R-:W5:Y:S01]  /*0080*/  LDC.64 R10, c[0x0][0x230] ;  /* 0x00008c00ff0a7b82 */ /* 0x000f620000000a00 */
[----:B-1----:R-:W-:-:S04]  /*0090*/  LOP3.LUT R0, R0, 0x7f, RZ, 0xc0, !PT ;  /* 0x0000007f00007812 */ /* 0x002fc800078ec0ff */
[----:B---3--:R-:W-:-:S04]  /*00a0*/  LEA R0, R3, R0, 0x7 ;  /* 0x0000000003007211 */ /* 0x008fc800078e38ff */
[C---:B------:R-:W-:Y:S01]  /*00b0*/  ISETP.GE.AND P0, PT, R0.reuse, 0x900, PT ;  /* 0x000009000000780c */ /* 0x040fe20003f06270 */
[----:B------:R-:W-:-:S05]  /*00c0*/  IMAD.HI R2, R0, 0x38e38e39, RZ ;  /* 0x38e38e3900027827 */ /* 0x000fca00078e02ff */
[----:B------:R-:W-:-:S04]  /*00d0*/  SHF.R.U32.HI R3, RZ, 0x1f, R2 ;  /* 0x0000001fff037819 */ /* 0x000fc80000011602 */
[----:B------:R-:W-:-:S05]  /*00e0*/  LEA.HI.SX32 R3, R2, R3, 0x1b ;  /* 0x0000000302037211 */ /* 0x000fca00078fdaff */
[----:B------:R-:W-:Y:S02]  /*00f0*/  IMAD R13, R3, -0x90, R0 ;  /* 0xffffff70030d7824 */ /* 0x000fe400078e0200 */
[----:B------:R-:W1:Y:S02]  /*0100*/  LDC.64 R2, c[0x0][0x210] ;  /* 0x00008400ff027b82 */ /* 0x000e640000000a00 */
[----:B--2---:R-:W-:-:S05]  /*0110*/  IMAD.WIDE R6, R13, 0x4, R6 ;  /* 0x000000040d067825 */ /* 0x004fca00078e0206 */
[----:B------:R5:W2:Y:S01]  /*0120*/  @!P0 LDG.E.EL R14, desc[UR4][R6.64] ;  /* 0x00000004060e8981 */ /* 0x000aa2000c2e1900 */
[----:B------:R-:W-:Y:S01]  /*0130*/  HFMA2.MMA R12, -RZ, RZ, 0, 0 ;  /* 0x00000000ff0c7435 */ /* 0x000fe200000001ff */
[----:B----4-:R-:W-:-:S05]  /*0140*/  IMAD.WIDE R4, R13, 0x4, R4 ;  /* 0x000000040d047825 */ /* 0x010fca00078e0204 */
[----:B------:R-:W3:Y:S01]  /*0150*/  @!P0 LDG.E.EL R15, desc[UR4][R4.64] ;  /* 0x00000004040f8981 */ /* 0x000ee2000c2e1900 */
[----:B-----5:R-:W-:-:S04]  /*0160*/  IMAD.WIDE R6, R13, 0x4, R8 ;  /* 0x000000040d067825 */ /* 0x020fc800078e0208 */
[----:B-1----:R-:W-:-:S04]  /*0170*/  IMAD.WIDE R2, R0, 0x4, R2 ;  /* 0x0000000400027825 */ /* 0x002fc800078e0202 */
[----:B0-----:R-:W-:Y:S01]  /*0180*/  IMAD.WIDE R8, R13, 0x4, R10 ;  /* 0x000000040d087825 */ /* 0x001fe200078e020a */
[----:B------:R0:W3:Y:S01]  /*0190*/  @!P0 LDG.E R12, desc[UR4][R2.64] ;  /* 0x00000004020c8981 */ /* 0x0000e2000c1e1900 */
[----:B------:R-:W-:-:S06]  /*01a0*/  CS2R R10, SRZ ;  /* 0x00000000000a7805 */ /* 0x000fcc000001ff00 */
[----:B------:R-:W4:Y:S04]  /*01b0*/  @!P0 LDG.E.EL R10, desc[UR4][R6.64] ;  /* 0x00000004060a8981 */ /* 0x000f28000c2e1900 */
[----:B------:R-:W4:Y:S01]  /*01c0*/  @!P0 LDG.E.EL R11, desc[UR4][R8.64] ;  /* 0x00000004080b8981 */ /* 0x000f22000c2e1900 */
[----:B0-----:R-:W-:Y:S01]  /*01d0*/  MOV R2, 0x3e800000 ;  /* 0x3e80000000027802 */ /* 0x001fe20000000f00 */
[----:B--2---:R-:W-:-:S04]  /*01e0*/  FADD R14, R14, 9.9999997473787516356e-06 ;  /* 0x3727c5ac0e0e7421 */ /* 0x004fc80000000000 */
[----:B------:R-:W0:Y:S02]  /*01f0*/  MUFU.SQRT R13, R14 ;  /* 0x0000000e000d7308 */ /* 0x000e240000002000 */
[C---:B0-----:R-:W-:Y:S02]  /*0200*/  FSETP.GT.AND P1, PT, R13.reuse, 8.50705917302346158658e+37, PT ;  /* 0x7e8000000d00780b */ /* 0x041fe40003f24000 */
[----:B------:R-:W-:-:S11]  /*0210*/  FSETP.GEU.AND P2, PT, R13, 1.175494350822287508e-38, PT ;  /* 0x008000000d00780b */ /* 0x000fd60003f4e000 */
[----:B------:R-:W-:-:S04]  /*0220*/  @P1 FMUL R13, R13, 0.25 ;  /* 0x3e8000000d0d1820 */ /* 0x000fc80000400000 */
[----:B------:R-:W-:-:S06]  /*0230*/  @!P2 FMUL R13, R13, 16777216 ;  /* 0x4b8000000d0da820 */ /* 0x000fcc0000400000 */
[----:B------:R-:W0:Y:S01]  /*0240*/  MUFU.RCP R13, R13 ;  /* 0x0000000d000d7308 */ /* 0x000e220000001000 */
[----:B------:R-:W-:Y:S01]  /*0250*/  FSEL R2, R2, 1, P1 ;  /* 0x3f80000002027808 */ /* 0x000fe20000800000 */
[----:B---3--:R-:W-:-:S04]  /*0260*/  FADD R12, -R15, R12 ;  /* 0x0000000c0f0c7221 */ /* 0x008fc80000000100 */
[----:B------:R-:W-:-:S04]  /*0270*/  @!P2 FMUL R2, R2, 16777216 ;  /* 0x4b8000000202a820 */ /* 0x000fc80000400000 */
[----:B0-----:R-:W-:-:S04]  /*0280*/  FMUL R3, R13, R2 ;  /* 0x000000020d037220 */ /* 0x001fc80000400000 */
[----:B------:R-:W-:Y:S02]  /*0290*/  FMUL R12, R12, R3 ;  /* 0x000000030c0c7220 */ /* 0x000fe40000400000 */
[----:B------:R-:W0:Y:S02]  /*02a0*/  LDC.64 R2, c[0x0][0x238] ;  /* 0x00008e00ff027b82 */ /* 0x000e240000000a00 */
[----:B----4-:R-:W-:-:S05]  /*02b0*/  FFMA R10, R12, R10, R11 ;  /* 0x0000000a0c0a7223 */ /* 0x010fca000000000b */
[----:B------:R-:W-:-:S04]  /*02c0*/  FSETP.GTU.AND P1, PT, R10, RZ, PT ;  /* 0x000000ff0a00720b */ /* 0x000fc80003f2c000 */
[----:B------:R-:W-:-:S04]  /*02d0*/  FSEL R5, R10, RZ, P1 ;  /* 0x000000ff0a057208 */ /* 0x000fc80000800000 */
[C---:B------:R-:W-:Y:S02]  /*02e0*/  FSETP.GEU.AND P2, PT, R5.reuse, 6, PT ;  /* 0x40c000000500780b */ /* 0x040fe40003f4e000 */
[----:B------:R-:W-:Y:S01]  /*02f0*/  FSETP.NAN.AND P1, PT, R5, R5, PT ;  /* 0x000000050500720b */ /* 0x000fe20003f28000 */
[----:B0-----:R-:W-:-:S10]  /*0300*/  IMAD.WIDE R2, R0, 0x4, R2 ;  /* 0x0000000400027825 */ /* 0x001fd400078e0202 */
[----:B------:R-:W-:Y:S01]  /*0310*/  @P2 SEL R5, R5, 0x40c00000, P1 ;  /* 0x40c0000005052807 */ /* 0x000fe20000800000 */
[----:B------:R-:W-:Y:S06]  /*0320*/  @P0 EXIT ;  /* 0x000000000000094d */ /* 0x000fec0003800000 */
[----:B------:R-:W-:Y:S01]  /*0330*/  STG.E desc[UR4][R2.64], R5 ;  /* 0x0000000502007986 */ /* 0x000fe2000c101904 */
[----:B------:R-:W-:Y:S05]  /*0340*/  EXIT ;  /* 0x000000000000794d */ /* 0x000fea0003800000 */
.L_x_0:
[----:B------:R-:W-:-:S00]  /*0350*/  BRA `(.L_x_0) ;  /* 0xfffffffc00fc7947 */ /* 0x000fc0000383ffff */
[----:B------:R-:W-:-:S00]  /*0360*/  NOP ;  /* 0x0000000000007918 */ /* 0x000fc00000000000 */
        /* <DEDUP_REMOVED lines=9> */
.L_x_1:


//--------------------- .nv.global.init           --------------------------
	.section	.nv.global.init,"aw",@progbits
.nv.global.init:
	.type		_$_str,@object
	.size		_$_str,(_$_str_$_2 - _$_str)
_$_str:
        /*0000*/ 	.byte	0x5f, 0x5f, 0x43, 0x55, 0x44, 0x41, 0x5f, 0x46, 0x54, 0x5a, 0x00
	.type		_$_str_$_2,@object
	.size		_$_str_$_2,(.L_1 - _$_str_$_2)
_$_str_$_2:
        /*000b*/ 	.byte	0x5f, 0x5f, 0x43, 0x55, 0x44, 0x41, 0x5f, 0x50, 0x52, 0x45, 0x43, 0x5f, 0x53, 0x51, 0x52, 0x54
        /*001b*/ 	.byte	0x00
.L_1:


//--------------------- .nv.constant0.triton_poi_fused__native_batch_norm_legit_no_training_hardtanh_8 --------------------------
	.section	.nv.constant0.triton_poi_fused__native_batch_norm_legit_no_training_hardtanh_8,"a",@progbits
	.sectionflags	@""
	.align	4
.nv.constant0.triton_poi_fused__native_batch_norm_legit_no_training_hardtanh_8:
	.zero		580
